//
// Generated by NVIDIA NVVM Compiler
//
// Compiler Build ID: CL-36424714
// Cuda compilation tools, release 13.0, V13.0.88
// Based on NVVM 20.0.0
//

.version 9.0
.target sm_100
.address_size 64

	// .globl	_Z6kernelPf
.global .align 4 .b8 precalc_xorwow_matrix[102400];
.global .align 4 .b8 precalc_xorwow_offset_matrix[102400];
.global .align 4 .b8 mrg32k3aM1[2304];
.global .align 4 .b8 mrg32k3aM2[2304];
.global .align 4 .b8 mrg32k3aM1SubSeq[2016];
.global .align 4 .b8 mrg32k3aM2SubSeq[2016];
.global .align 4 .b8 mrg32k3aM1Seq[2304];
.global .align 4 .b8 mrg32k3aM2Seq[2304];
.const .align 8 .b8 __cr_lgamma_table[72];

.visible .entry _Z6kernelPf(
	.param .u64 .ptr .align 1 _Z6kernelPf_param_0
)
{


	ret;

}


// ===== COMPILED SASS (sm_100) =====

	.target	sm_100

	.elftype	@"ET_EXEC"


//--------------------- .note.nv.tkinfo           --------------------------
	.section	.note.nv.tkinfo,"",@"SHT_NOTE"
	.sectionflags	@"SHF_NOTE_NV_TKINFO"
	.tkinfo
        /*0018*/ 	.word	0x00000002
        /*0030*/ 	.string	""
        /*0030*/ 	.string	"ptxas"
        /*0030*/ 	.string	"Cuda compilation tools, release 13.0, V13.0.88"
        /*0030*/ 	.string	"Build cuda_13.0.r13.0/compiler.36424714_0"
        /*0030*/ 	.string	"-arch sm_100 -m 64 "



//--------------------- .note.nv.cuinfo           --------------------------
	.section	.note.nv.cuinfo,"",@"SHT_NOTE"
	.sectionflags	@"SHF_NOTE_NV_CUINFO"
        /*0018*/ 	.short	0x0002
        /*001a*/ 	.short	0x0064
        /*001c*/ 	.short	0x0082
	.zero		2


//--------------------- .nv.info                  --------------------------
	.section	.nv.info,"",@"SHT_CUDA_INFO"
	.align	4


	//----- nvinfo : EIATTR_REGCOUNT
	.align		4
        /*0000*/ 	.byte	0x04, 0x2f
        /*0002*/ 	.short	(.L_10 - .L_9)
	.align		4
.L_9:
        /*0004*/ 	.word	index@(_Z6kernelPf)
        /*0008*/ 	.word	0x00000004


	//----- nvinfo : EIATTR_FRAME_SIZE
	.align		4
.L_10:
        /*000c*/ 	.byte	0x04, 0x11
        /*000e*/ 	.short	(.L_12 - .L_11)
	.align		4
.L_11:
        /*0010*/ 	.word	index@(_Z6kernelPf)
        /*0014*/ 	.word	0x00000000


	//----- nvinfo : EIATTR_MIN_STACK_SIZE
	.align		4
.L_12:
        /*0018*/ 	.byte	0x04, 0x12
        /*001a*/ 	.short	(.L_14 - .L_13)
	.align		4
.L_13:
        /*001c*/ 	.word	index@(_Z6kernelPf)
        /*0020*/ 	.word	0x00000000
.L_14:


//--------------------- .nv.compat                --------------------------
	.section	.nv.compat,"",@"SHT_CUDA_COMPAT_INFO"
	.align	4
        /*0000*/ 	.byte	0x02, 0x09, 0x00, 0x00, 0x02, 0x02, 0x01, 0x00, 0x02, 0x05, 0x05, 0x00, 0x03, 0x07, 0x01, 0x01
        /*0010*/ 	.byte	0x02, 0x03, 0x00, 0x00, 0x02, 0x06, 0x01, 0x00, 0x04, 0x0b, 0x08, 0x00, 0x09, 0x00, 0x00, 0x00
        /*0020*/ 	.byte	0x00, 0x00, 0x00, 0x00


//--------------------- .nv.info._Z6kernelPf      --------------------------
	.section	.nv.info._Z6kernelPf,"",@"SHT_CUDA_INFO"
	.sectionflags	@""
	.align	4


	//----- nvinfo : EIATTR_CUDA_API_VERSION
	.align		4
        /*0000*/ 	.byte	0x04, 0x37
        /*0002*/ 	.short	(.L_16 - .L_15)
.L_15:
        /*0004*/ 	.word	0x00000082


	//----- nvinfo : EIATTR_KPARAM_INFO
	.align		4
.L_16:
        /*0008*/ 	.byte	0x04, 0x17
        /*000a*/ 	.short	(.L_18 - .L_17)
.L_17:
        /*000c*/ 	.word	0x00000000
        /*0010*/ 	.short	0x0000
        /*0012*/ 	.short	0x0000
        /*0014*/ 	.byte	0x00, 0xf5, 0x21, 0x00


	//----- nvinfo : EIATTR_SPARSE_MMA_MASK
	.align		4
.L_18:
        /*0018*/ 	.byte	0x03, 0x50
        /*001a*/ 	.short	0x0000


	//----- nvinfo : EIATTR_MAXREG_COUNT
	.align		4
        /*001c*/ 	.byte	0x03, 0x1b
        /*001e*/ 	.short	0x00ff


	//----- nvinfo : EIATTR_MERCURY_ISA_VERSION
	.align		4
        /*0020*/ 	.byte	0x03, 0x5f
        /*0022*/ 	.short	0x0101


	//----- nvinfo : EIATTR_VRC_CTA_INIT_COUNT
	.align		4
        /*0024*/ 	.byte	0x02, 0x4a
	.zero		1
	.zero		1


	//----- nvinfo : EIATTR_EXIT_INSTR_OFFSETS
	.align		4
        /*0028*/ 	.byte	0x04, 0x1c
        /*002a*/ 	.short	(.L_20 - .L_19)


	//   ....[0]....
.L_19:
        /*002c*/ 	.word	0x00000010


	//----- nvinfo : EIATTR_CBANK_PARAM_SIZE
	.align		4
.L_20:
        /*0030*/ 	.byte	0x03, 0x19
        /*0032*/ 	.short	0x0008


	//----- nvinfo : EIATTR_PARAM_CBANK
	.align		4
        /*0034*/ 	.byte	0x04, 0x0a
        /*0036*/ 	.short	(.L_22 - .L_21)
	.align		4
.L_21:
        /*0038*/ 	.word	index@(.nv.constant0._Z6kernelPf)
        /*003c*/ 	.short	0x0380
        /*003e*/ 	.short	0x0008


	//----- nvinfo : EIATTR_SW_WAR
	.align		4
.L_22:
        /*0040*/ 	.byte	0x04, 0x36
        /*0042*/ 	.short	(.L_24 - .L_23)
.L_23:
        /*0044*/ 	.word	0x00000008
.L_24:


//--------------------- .nv.callgraph             --------------------------
	.section	.nv.callgraph,"",@"SHT_CUDA_CALLGRAPH"
	.align	4
	.sectionentsize	8
	.align		4
        /*0000*/ 	.word	0x00000000
	.align		4
        /*0004*/ 	.word	0xffffffff
	.align		4
        /*0008*/ 	.word	0x00000000
	.align		4
        /*000c*/ 	.word	0xfffffffe
	.align		4
        /*0010*/ 	.word	0x00000000
	.align		4
        /*0014*/ 	.word	0xfffffffd
	.align		4
        /*0018*/ 	.word	0x00000000
	.align		4
        /*001c*/ 	.word	0xfffffffc


//--------------------- .nv.constant4             --------------------------
	.section	.nv.constant4,"a",@progbits
	.align	8
	.align		8
.nv.constant4:
        /*0000*/ 	.dword	precalc_xorwow_matrix
	.align		8
        /*0008*/ 	.dword	precalc_xorwow_offset_matrix
	.align		8
        /*0010*/ 	.dword	mrg32k3aM1
	.align		8
        /*0018*/ 	.dword	mrg32k3aM2
	.align		8
        /*0020*/ 	.dword	mrg32k3aM1SubSeq
	.align		8
        /*0028*/ 	.dword	mrg32k3aM2SubSeq
	.align		8
        /*0030*/ 	.dword	mrg32k3aM1Seq
	.align		8
        /*0038*/ 	.dword	mrg32k3aM2Seq


//--------------------- .nv.constant3             --------------------------
	.section	.nv.constant3,"a",@progbits
	.align	8
.nv.constant3:
	.type		__cr_lgamma_table,@object
	.size		__cr_lgamma_table,(.L_8 - __cr_lgamma_table)
__cr_lgamma_table:
        /*0000*/ 	.byte	0x00, 0x00, 0x00, 0x00, 0x00, 0x00, 0x00, 0x00, 0x00, 0x00, 0x00, 0x00, 0x00, 0x00, 0x00, 0x00
        /*0010*/ 	.byte	0xef, 0x39, 0xfa, 0xfe, 0x42, 0x2e, 0xe6, 0x3f, 0x02, 0x20, 0x2a, 0xfa, 0x0b, 0xab, 0xfc, 0x3f
        /*0020*/ 	.byte	0xf9, 0x2c, 0x92, 0x7c, 0xa7, 0x6c, 0x09, 0x40, 0xc9, 0x79, 0x44, 0x3c, 0x64, 0x26, 0x13, 0x40
        /*0030*/ 	.byte	0xca, 0x01, 0xcf, 0x3a, 0x27, 0x51, 0x1a, 0x40, 0x30, 0xcc, 0x2d, 0xf3, 0xe1, 0x0c, 0x21, 0x40
        /*0040*/ 	.byte	0x0d, 0xb7, 0xfc, 0x82, 0x8e, 0x35, 0x25, 0x40
.L_8:


//--------------------- .text._Z6kernelPf         --------------------------
	.section	.text._Z6kernelPf,"ax",@progbits
	.align	128
        .global         _Z6kernelPf
        .type           _Z6kernelPf,@function
        .size           _Z6kernelPf,(.L_x_1 - _Z6kernelPf)
        .other          _Z6kernelPf,@"STO_CUDA_ENTRY STV_DEFAULT"
_Z6kernelPf:
.text._Z6kernelPf:
[----:B------:R-:W-:Y:S01]  /*0000*/  LDC R1, c[0x0][0x37c] ;  /* 0x0000df00ff017b82 */ /* 0x000fe20000000800 */
[----:B------:R-:W-:Y:S05]  /*0010*/  EXIT ;  /* 0x000000000000794d */ /* 0x000fea0003800000 */
.L_x_0:
[----:B------:R-:W-:-:S00]  /*0020*/  BRA `(.L_x_0) ;  /* 0xfffffffc00fc7947 */ /* 0x000fc0000383ffff */
[----:B------:R-:W-:-:S00]  /*0030*/  NOP ;  /* 0x0000000000007918 */ /* 0x000fc00000000000 */
        /* <DEDUP_REMOVED lines=12> */
.L_x_1:


//--------------------- .nv.global.init           --------------------------
	.section	.nv.global.init,"aw",@progbits
	.align	4
.nv.global.init:
	.type		mrg32k3aM1SubSeq,@object
	.size		mrg32k3aM1SubSeq,(mrg32k3aM2SubSeq - mrg32k3aM1SubSeq)
mrg32k3aM1SubSeq:
        /*0000*/ 	.byte	0x0b, 0xcc, 0xee, 0x04, 0x73, 0x29, 0x8b, 0x6f, 0xf6, 0x53, 0x03, 0xf6, 0x23, 0xf6, 0xea, 0xda
        /* <DEDUP_REMOVED lines=125> */
	.type		mrg32k3aM2SubSeq,@object
	.size		mrg32k3aM2SubSeq,(mrg32k3aM1 - mrg32k3aM2SubSeq)
mrg32k3aM2SubSeq:
        /* <DEDUP_REMOVED lines=126> */
	.type		mrg32k3aM1,@object
	.size		mrg32k3aM1,(mrg32k3aM1Seq - mrg32k3aM1)
mrg32k3aM1:
        /* <DEDUP_REMOVED lines=144> */
	.type		mrg32k3aM1Seq,@object
	.size		mrg32k3aM1Seq,(mrg32k3aM2 - mrg32k3aM1Seq)
mrg32k3aM1Seq:
        /* <DEDUP_REMOVED lines=144> */
	.type		mrg32k3aM2,@object
	.size		mrg32k3aM2,(mrg32k3aM2Seq - mrg32k3aM2)
mrg32k3aM2:
        /* <DEDUP_REMOVED lines=144> */
	.type		mrg32k3aM2Seq,@object
	.size		mrg32k3aM2Seq,(precalc_xorwow_matrix - mrg32k3aM2Seq)
mrg32k3aM2Seq:
        /* <DEDUP_REMOVED lines=144> */
	.type		precalc_xorwow_matrix,@object
	.size		precalc_xorwow_matrix,(precalc_xorwow_offset_matrix - precalc_xorwow_matrix)
precalc_xorwow_matrix:
        /* <DEDUP_REMOVED lines=6400> */
	.type		precalc_xorwow_offset_matrix,@object
	.size		precalc_xorwow_offset_matrix,(.L_1 - precalc_xorwow_offset_matrix)
precalc_xorwow_offset_matrix:
        /* <DEDUP_REMOVED lines=6400> */
.L_1:


//--------------------- .nv.shared.reserved.0     --------------------------
	.section	.nv.shared.reserved.0,"aw",@nobits
	.weak		__nv_reservedSMEM_offset_0_alias
	.size		__nv_reservedSMEM_offset_0_alias, 0, 64
	.other		__nv_reservedSMEM_offset_0_alias,@"STO_CUDA_RESERVED_SHARED STV_DEFAULT"
__nv_reservedSMEM_offset_0_alias:
	.zero		0
	.zero		64


//--------------------- .nv.constant0._Z6kernelPf --------------------------
	.section	.nv.constant0._Z6kernelPf,"a",@progbits
	.sectionflags	@""
	.align	4
.nv.constant0._Z6kernelPf:
	.zero		904


//--------------------- SYMBOLS --------------------------

	.type		.nv.reservedSmem.offset0,@object
	.size		.nv.reservedSmem.offset0,0x4
